//
// Generated by NVIDIA NVVM Compiler
//
// Compiler Build ID: CL-36424714
// Cuda compilation tools, release 13.0, V13.0.88
// Based on NVVM 20.0.0
//

.version 9.0
.target sm_100
.address_size 64

	// .globl	_Z6matmulPiS_S_ii

.visible .entry _Z6matmulPiS_S_ii(
	.param .u64 .ptr .align 1 _Z6matmulPiS_S_ii_param_0,
	.param .u64 .ptr .align 1 _Z6matmulPiS_S_ii_param_1,
	.param .u64 .ptr .align 1 _Z6matmulPiS_S_ii_param_2,
	.param .u32 _Z6matmulPiS_S_ii_param_3,
	.param .u32 _Z6matmulPiS_S_ii_param_4
)
{
	.reg .pred 	%p<10>;
	.reg .b32 	%r<106>;
	.reg .b64 	%rd<53>;

	ld.param.u64 	%rd7, [_Z6matmulPiS_S_ii_param_0];
	ld.param.u64 	%rd8, [_Z6matmulPiS_S_ii_param_1];
	ld.param.u64 	%rd6, [_Z6matmulPiS_S_ii_param_2];
	ld.param.u32 	%r30, [_Z6matmulPiS_S_ii_param_3];
	ld.param.u32 	%r31, [_Z6matmulPiS_S_ii_param_4];
	cvta.to.global.u64 	%rd1, %rd8;
	cvta.to.global.u64 	%rd2, %rd7;
	mov.u32 	%r33, %tid.y;
	mov.u32 	%r34, %ntid.y;
	mov.u32 	%r35, %ctaid.y;
	mad.lo.s32 	%r1, %r34, %r35, %r33;
	mov.u32 	%r36, %tid.x;
	mov.u32 	%r37, %ntid.x;
	mov.u32 	%r38, %ctaid.x;
	mad.lo.s32 	%r2, %r37, %r38, %r36;
	setp.lt.s32 	%p1, %r30, 1;
	mov.b32 	%r105, 0;
	@%p1 bra 	$L__BB0_12;
	mul.lo.s32 	%r3, %r30, %r1;
	and.b32  	%r4, %r30, 7;
	setp.lt.u32 	%p2, %r30, 8;
	mov.b32 	%r100, 0;
	mov.u32 	%r105, %r100;
	@%p2 bra 	$L__BB0_4;
	and.b32  	%r100, %r30, 2147483640;
	neg.s32 	%r94, %r100;
	shl.b32 	%r7, %r31, 3;
	mul.wide.u32 	%rd9, %r3, 4;
	add.s64 	%rd10, %rd9, %rd2;
	add.s64 	%rd52, %rd10, 16;
	mov.b32 	%r105, 0;
	mul.wide.s32 	%rd13, %r31, 4;
	mov.u32 	%r93, %r2;
$L__BB0_3:
	.pragma "nounroll";
	ld.global.u32 	%r42, [%rd52+-16];
	mul.wide.s32 	%rd11, %r93, 4;
	add.s64 	%rd12, %rd1, %rd11;
	ld.global.u32 	%r43, [%rd12];
	mad.lo.s32 	%r44, %r43, %r42, %r105;
	ld.global.u32 	%r45, [%rd52+-12];
	add.s64 	%rd14, %rd12, %rd13;
	ld.global.u32 	%r46, [%rd14];
	mad.lo.s32 	%r47, %r46, %r45, %r44;
	ld.global.u32 	%r48, [%rd52+-8];
	add.s64 	%rd15, %rd14, %rd13;
	ld.global.u32 	%r49, [%rd15];
	mad.lo.s32 	%r50, %r49, %r48, %r47;
	ld.global.u32 	%r51, [%rd52+-4];
	add.s64 	%rd16, %rd15, %rd13;
	ld.global.u32 	%r52, [%rd16];
	mad.lo.s32 	%r53, %r52, %r51, %r50;
	ld.global.u32 	%r54, [%rd52];
	add.s64 	%rd17, %rd16, %rd13;
	ld.global.u32 	%r55, [%rd17];
	mad.lo.s32 	%r56, %r55, %r54, %r53;
	ld.global.u32 	%r57, [%rd52+4];
	add.s64 	%rd18, %rd17, %rd13;
	ld.global.u32 	%r58, [%rd18];
	mad.lo.s32 	%r59, %r58, %r57, %r56;
	ld.global.u32 	%r60, [%rd52+8];
	add.s64 	%rd19, %rd18, %rd13;
	ld.global.u32 	%r61, [%rd19];
	mad.lo.s32 	%r62, %r61, %r60, %r59;
	ld.global.u32 	%r63, [%rd52+12];
	add.s64 	%rd20, %rd19, %rd13;
	ld.global.u32 	%r64, [%rd20];
	mad.lo.s32 	%r105, %r64, %r63, %r62;
	add.s32 	%r94, %r94, 8;
	add.s32 	%r93, %r93, %r7;
	add.s64 	%rd52, %rd52, 32;
	setp.ne.s32 	%p3, %r94, 0;
	@%p3 bra 	$L__BB0_3;
$L__BB0_4:
	setp.eq.s32 	%p4, %r4, 0;
	@%p4 bra 	$L__BB0_12;
	and.b32  	%r17, %r30, 3;
	setp.lt.u32 	%p5, %r4, 4;
	@%p5 bra 	$L__BB0_7;
	add.s32 	%r66, %r100, %r3;
	mul.wide.u32 	%rd21, %r66, 4;
	add.s64 	%rd22, %rd2, %rd21;
	ld.global.u32 	%r67, [%rd22];
	mad.lo.s32 	%r68, %r100, %r31, %r2;
	mul.wide.s32 	%rd23, %r68, 4;
	add.s64 	%rd24, %rd1, %rd23;
	ld.global.u32 	%r69, [%rd24];
	mad.lo.s32 	%r70, %r69, %r67, %r105;
	cvt.u64.u32 	%rd25, %r3;
	cvt.u64.u32 	%rd26, %r100;
	add.s64 	%rd27, %rd26, %rd25;
	shl.b64 	%rd28, %rd27, 2;
	add.s64 	%rd29, %rd2, %rd28;
	ld.global.u32 	%r71, [%rd29+4];
	mul.wide.s32 	%rd30, %r31, 4;
	add.s64 	%rd31, %rd24, %rd30;
	ld.global.u32 	%r72, [%rd31];
	mad.lo.s32 	%r73, %r72, %r71, %r70;
	ld.global.u32 	%r74, [%rd29+8];
	add.s64 	%rd32, %rd31, %rd30;
	ld.global.u32 	%r75, [%rd32];
	mad.lo.s32 	%r76, %r75, %r74, %r73;
	ld.global.u32 	%r77, [%rd29+12];
	add.s64 	%rd33, %rd32, %rd30;
	ld.global.u32 	%r78, [%rd33];
	mad.lo.s32 	%r105, %r78, %r77, %r76;
	add.s32 	%r100, %r100, 4;
$L__BB0_7:
	setp.eq.s32 	%p6, %r17, 0;
	@%p6 bra 	$L__BB0_12;
	setp.eq.s32 	%p7, %r17, 1;
	@%p7 bra 	$L__BB0_10;
	add.s32 	%r80, %r100, %r3;
	mul.wide.u32 	%rd34, %r80, 4;
	add.s64 	%rd35, %rd2, %rd34;
	ld.global.u32 	%r81, [%rd35];
	mad.lo.s32 	%r82, %r100, %r31, %r2;
	mul.wide.s32 	%rd36, %r82, 4;
	add.s64 	%rd37, %rd1, %rd36;
	ld.global.u32 	%r83, [%rd37];
	mad.lo.s32 	%r84, %r83, %r81, %r105;
	cvt.u64.u32 	%rd38, %r3;
	cvt.u64.u32 	%rd39, %r100;
	add.s64 	%rd40, %rd39, %rd38;
	shl.b64 	%rd41, %rd40, 2;
	add.s64 	%rd42, %rd2, %rd41;
	ld.global.u32 	%r85, [%rd42+4];
	mul.wide.s32 	%rd43, %r31, 4;
	add.s64 	%rd44, %rd37, %rd43;
	ld.global.u32 	%r86, [%rd44];
	mad.lo.s32 	%r105, %r86, %r85, %r84;
	add.s32 	%r100, %r100, 2;
$L__BB0_10:
	and.b32  	%r87, %r30, 1;
	setp.eq.b32 	%p8, %r87, 1;
	not.pred 	%p9, %p8;
	@%p9 bra 	$L__BB0_12;
	add.s32 	%r88, %r100, %r3;
	mul.wide.u32 	%rd45, %r88, 4;
	add.s64 	%rd46, %rd2, %rd45;
	ld.global.u32 	%r89, [%rd46];
	mad.lo.s32 	%r90, %r100, %r31, %r2;
	mul.wide.s32 	%rd47, %r90, 4;
	add.s64 	%rd48, %rd1, %rd47;
	ld.global.u32 	%r91, [%rd48];
	mad.lo.s32 	%r105, %r91, %r89, %r105;
$L__BB0_12:
	cvta.to.global.u64 	%rd49, %rd6;
	mad.lo.s32 	%r92, %r31, %r1, %r2;
	mul.wide.s32 	%rd50, %r92, 4;
	add.s64 	%rd51, %rd49, %rd50;
	st.global.u32 	[%rd51], %r105;
	ret;

}


// ===== COMPILED SASS (sm_100) =====

	.target	sm_100

	.elftype	@"ET_EXEC"


//--------------------- .note.nv.tkinfo           --------------------------
	.section	.note.nv.tkinfo,"",@"SHT_NOTE"
	.sectionflags	@"SHF_NOTE_NV_TKINFO"
	.tkinfo
        /*0018*/ 	.word	0x00000002
        /*0030*/ 	.string	""
        /*0030*/ 	.string	"ptxas"
        /*0030*/ 	.string	"Cuda compilation tools, release 13.0, V13.0.88"
        /*0030*/ 	.string	"Build cuda_13.0.r13.0/compiler.36424714_0"
        /*0030*/ 	.string	"-arch sm_100 -m 64 "



//--------------------- .note.nv.cuinfo           --------------------------
	.section	.note.nv.cuinfo,"",@"SHT_NOTE"
	.sectionflags	@"SHF_NOTE_NV_CUINFO"
        /*0018*/ 	.short	0x0002
        /*001a*/ 	.short	0x0064
        /*001c*/ 	.short	0x0082
	.zero		2


//--------------------- .nv.info                  --------------------------
	.section	.nv.info,"",@"SHT_CUDA_INFO"
	.align	4


	//----- nvinfo : EIATTR_REGCOUNT
	.align		4
        /*0000*/ 	.byte	0x04, 0x2f
        /*0002*/ 	.short	(.L_1 - .L_0)
	.align		4
.L_0:
        /*0004*/ 	.word	index@(_Z6matmulPiS_S_ii)
        /*0008*/ 	.word	0x00000020


	//----- nvinfo : EIATTR_FRAME_SIZE
	.align		4
.L_1:
        /*000c*/ 	.byte	0x04, 0x11
        /*000e*/ 	.short	(.L_3 - .L_2)
	.align		4
.L_2:
        /*0010*/ 	.word	index@(_Z6matmulPiS_S_ii)
        /*0014*/ 	.word	0x00000000


	//----- nvinfo : EIATTR_MIN_STACK_SIZE
	.align		4
.L_3:
        /*0018*/ 	.byte	0x04, 0x12
        /*001a*/ 	.short	(.L_5 - .L_4)
	.align		4
.L_4:
        /*001c*/ 	.word	index@(_Z6matmulPiS_S_ii)
        /*0020*/ 	.word	0x00000000
.L_5:


//--------------------- .nv.compat                --------------------------
	.section	.nv.compat,"",@"SHT_CUDA_COMPAT_INFO"
	.align	4
        /*0000*/ 	.byte	0x02, 0x09, 0x00, 0x00, 0x02, 0x02, 0x01, 0x00, 0x02, 0x05, 0x05, 0x00, 0x03, 0x07, 0x01, 0x01
        /*0010*/ 	.byte	0x02, 0x03, 0x00, 0x00, 0x02, 0x06, 0x01, 0x00, 0x04, 0x0b, 0x08, 0x00, 0x09, 0x00, 0x00, 0x00
        /*0020*/ 	.byte	0x00, 0x00, 0x00, 0x00


//--------------------- .nv.info._Z6matmulPiS_S_ii --------------------------
	.section	.nv.info._Z6matmulPiS_S_ii,"",@"SHT_CUDA_INFO"
	.sectionflags	@""
	.align	4


	//----- nvinfo : EIATTR_CUDA_API_VERSION
	.align		4
        /*0000*/ 	.byte	0x04, 0x37
        /*0002*/ 	.short	(.L_7 - .L_6)
.L_6:
        /*0004*/ 	.word	0x00000082


	//----- nvinfo : EIATTR_KPARAM_INFO
	.align		4
.L_7:
        /*0008*/ 	.byte	0x04, 0x17
        /*000a*/ 	.short	(.L_9 - .L_8)
.L_8:
        /*000c*/ 	.word	0x00000000
        /*0010*/ 	.short	0x0004
        /*0012*/ 	.short	0x001c
        /*0014*/ 	.byte	0x00, 0xf0, 0x11, 0x00


	//----- nvinfo : EIATTR_KPARAM_INFO
	.align		4
.L_9:
        /*0018*/ 	.byte	0x04, 0x17
        /*001a*/ 	.short	(.L_11 - .L_10)
.L_10:
        /*001c*/ 	.word	0x00000000
        /*0020*/ 	.short	0x0003
        /*0022*/ 	.short	0x0018
        /*0024*/ 	.byte	0x00, 0xf0, 0x11, 0x00


	//----- nvinfo : EIATTR_KPARAM_INFO
	.align		4
.L_11:
        /*0028*/ 	.byte	0x04, 0x17
        /*002a*/ 	.short	(.L_13 - .L_12)
.L_12:
        /*002c*/ 	.word	0x00000000
        /*0030*/ 	.short	0x0002
        /*0032*/ 	.short	0x0010
        /*0034*/ 	.byte	0x00, 0xf5, 0x21, 0x00


	//----- nvinfo : EIATTR_KPARAM_INFO
	.align		4
.L_13:
        /*0038*/ 	.byte	0x04, 0x17
        /*003a*/ 	.short	(.L_15 - .L_14)
.L_14:
        /*003c*/ 	.word	0x00000000
        /*0040*/ 	.short	0x0001
        /*0042*/ 	.short	0x0008
        /*0044*/ 	.byte	0x00, 0xf5, 0x21, 0x00


	//----- nvinfo : EIATTR_KPARAM_INFO
	.align		4
.L_15:
        /*0048*/ 	.byte	0x04, 0x17
        /*004a*/ 	.short	(.L_17 - .L_16)
.L_16:
        /*004c*/ 	.word	0x00000000
        /*0050*/ 	.short	0x0000
        /*0052*/ 	.short	0x0000
        /*0054*/ 	.byte	0x00, 0xf5, 0x21, 0x00


	//----- nvinfo : EIATTR_SPARSE_MMA_MASK
	.align		4
.L_17:
        /*0058*/ 	.byte	0x03, 0x50
        /*005a*/ 	.short	0x0000


	//----- nvinfo : EIATTR_MAXREG_COUNT
	.align		4
        /*005c*/ 	.byte	0x03, 0x1b
        /*005e*/ 	.short	0x00ff


	//----- nvinfo : EIATTR_MERCURY_ISA_VERSION
	.align		4
        /*0060*/ 	.byte	0x03, 0x5f
        /*0062*/ 	.short	0x0101


	//----- nvinfo : EIATTR_VRC_CTA_INIT_COUNT
	.align		4
        /*0064*/ 	.byte	0x02, 0x4a
	.zero		1
	.zero		1


	//----- nvinfo : EIATTR_EXIT_INSTR_OFFSETS
	.align		4
        /*0068*/ 	.byte	0x04, 0x1c
        /*006a*/ 	.short	(.L_19 - .L_18)


	//   ....[0]....
.L_18:
        /*006c*/ 	.word	0x000008f0


	//----- nvinfo : EIATTR_CBANK_PARAM_SIZE
	.align		4
.L_19:
        /*0070*/ 	.byte	0x03, 0x19
        /*0072*/ 	.short	0x0020


	//----- nvinfo : EIATTR_PARAM_CBANK
	.align		4
        /*0074*/ 	.byte	0x04, 0x0a
        /*0076*/ 	.short	(.L_21 - .L_20)
	.align		4
.L_20:
        /*0078*/ 	.word	index@(.nv.constant0._Z6matmulPiS_S_ii)
        /*007c*/ 	.short	0x0380
        /*007e*/ 	.short	0x0020


	//----- nvinfo : EIATTR_SW_WAR
	.align		4
.L_21:
        /*0080*/ 	.byte	0x04, 0x36
        /*0082*/ 	.short	(.L_23 - .L_22)
.L_22:
        /*0084*/ 	.word	0x00000008
.L_23:


//--------------------- .nv.callgraph             --------------------------
	.section	.nv.callgraph,"",@"SHT_CUDA_CALLGRAPH"
	.align	4
	.sectionentsize	8
	.align		4
        /*0000*/ 	.word	0x00000000
	.align		4
        /*0004*/ 	.word	0xffffffff
	.align		4
        /*0008*/ 	.word	0x00000000
	.align		4
        /*000c*/ 	.word	0xfffffffe
	.align		4
        /*0010*/ 	.word	0x00000000
	.align		4
        /*0014*/ 	.word	0xfffffffd
	.align		4
        /*0018*/ 	.word	0x00000000
	.align		4
        /*001c*/ 	.word	0xfffffffc


//--------------------- .text._Z6matmulPiS_S_ii   --------------------------
	.section	.text._Z6matmulPiS_S_ii,"ax",@progbits
	.align	128
        .global         _Z6matmulPiS_S_ii
        .type           _Z6matmulPiS_S_ii,@function
        .size           _Z6matmulPiS_S_ii,(.L_x_5 - _Z6matmulPiS_S_ii)
        .other          _Z6matmulPiS_S_ii,@"STO_CUDA_ENTRY STV_DEFAULT"
_Z6matmulPiS_S_ii:
.text._Z6matmulPiS_S_ii:
[----:B------:R-:W-:Y:S08]  /*0000*/  LDC R1, c[0x0][0x37c] ;  /* 0x0000df00ff017b82 */ /* 0x000ff00000000800 */
[----:B------:R-:W0:Y:S01]  /*0010*/  LDC R0, c[0x0][0x398] ;  /* 0x0000e600ff007b82 */ /* 0x000e220000000800 */
[----:B------:R-:W1:Y:S01]  /*0020*/  S2R R17, SR_TID.Y ;  /* 0x0000000000117919 */ /* 0x000e620000002200 */
[----:B------:R-:W1:Y:S01]  /*0030*/  LDCU UR6, c[0x0][0x364] ;  /* 0x00006c80ff0677ac */ /* 0x000e620008000800 */
[----:B------:R-:W-:Y:S01]  /*0040*/  HFMA2 R26, -RZ, RZ, 0, 0 ;  /* 0x00000000ff1a7431 */ /* 0x000fe200000001ff */
[----:B------:R-:W1:Y:S01]  /*0050*/  S2R R2, SR_CTAID.Y ;  /* 0x0000000000027919 */ /* 0x000e620000002600 */
[----:B------:R-:W2:Y:S01]  /*0060*/  LDCU UR7, c[0x0][0x360] ;  /* 0x00006c00ff0777ac */ /* 0x000ea20008000800 */
[----:B------:R-:W2:Y:S01]  /*0070*/  S2R R16, SR_TID.X ;  /* 0x0000000000107919 */ /* 0x000ea20000002100 */
[----:B------:R-:W3:Y:S01]  /*0080*/  LDCU.64 UR4, c[0x0][0x358] ;  /* 0x00006b00ff0477ac */ /* 0x000ee20008000a00 */
[----:B------:R-:W2:Y:S01]  /*0090*/  S2R R3, SR_CTAID.X ;  /* 0x0000000000037919 */ /* 0x000ea20000002500 */
[----:B0-----:R-:W-:Y:S01]  /*00a0*/  ISETP.GE.AND P0, PT, R0, 0x1, PT ;  /* 0x000000010000780c */ /* 0x001fe20003f06270 */
[----:B-1----:R-:W-:-:S02]  /*00b0*/  IMAD R17, R2, UR6, R17 ;  /* 0x0000000602117c24 */ /* 0x002fc4000f8e0211 */
[----:B--2---:R-:W-:-:S10]  /*00c0*/  IMAD R16, R3, UR7, R16 ;  /* 0x0000000703107c24 */ /* 0x004fd4000f8e0210 */
[----:B---3--:R-:W-:Y:S05]  /*00d0*/  @!P0 BRA `(.L_x_0) ;  /* 0x0000000400f08947 */ /* 0x008fea0003800000 */
[C---:B------:R-:W-:Y:S01]  /*00e0*/  ISETP.GE.U32.AND P1, PT, R0.reuse, 0x8, PT ;  /* 0x000000080000780c */ /* 0x040fe20003f26070 */
[----:B------:R-:W-:Y:S01]  /*00f0*/  IMAD R19, R17, R0, RZ ;  /* 0x0000000011137224 */ /* 0x000fe200078e02ff */
[----:B------:R-:W-:Y:S02]  /*0100*/  LOP3.LUT R24, R0, 0x7, RZ, 0xc0, !PT ;  /* 0x0000000700187812 */ /* 0x000fe400078ec0ff */
[----:B------:R-:W-:Y:S02]  /*0110*/  MOV R20, RZ ;  /* 0x000000ff00147202 */ /* 0x000fe40000000f00 */
[----:B------:R-:W-:Y:S02]  /*0120*/  ISETP.NE.AND P0, PT, R24, RZ, PT ;  /* 0x000000ff1800720c */ /* 0x000fe40003f05270 */
[----:B------:R-:W-:-:S05]  /*0130*/  MOV R26, RZ ;  /* 0x000000ff001a7202 */ /* 0x000fca0000000f00 */
[----:B------:R-:W-:Y:S06]  /*0140*/  @!P1 BRA `(.L_x_1) ;  /* 0x0000000000c89947 */ /* 0x000fec0003800000 */
[----:B------:R-:W0:Y:S01]  /*0150*/  LDC.64 R2, c[0x0][0x380] ;  /* 0x0000e000ff027b82 */ /* 0x000e220000000a00 */
[----:B------:R-:W-:Y:S02]  /*0160*/  LOP3.LUT R20, R0, 0x7ffffff8, RZ, 0xc0, !PT ;  /* 0x7ffffff800147812 */ /* 0x000fe400078ec0ff */
[----:B------:R-:W-:Y:S02]  /*0170*/  MOV R26, RZ ;  /* 0x000000ff001a7202 */ /* 0x000fe40000000f00 */
[----:B------:R-:W-:Y:S02]  /*0180*/  MOV R21, R16 ;  /* 0x0000001000157202 */ /* 0x000fe40000000f00 */
[----:B------:R-:W-:Y:S01]  /*0190*/  IADD3 R18, PT, PT, -R20, RZ, RZ ;  /* 0x000000ff14127210 */ /* 0x000fe20007ffe1ff */
[----:B0-----:R-:W-:-:S03]  /*01a0*/  IMAD.WIDE.U32 R2, R19, 0x4, R2 ;  /* 0x0000000413027825 */ /* 0x001fc600078e0002 */
[----:B------:R-:W-:-:S04]  /*01b0*/  IADD3 R5, P1, PT, R2, 0x10, RZ ;  /* 0x0000001002057810 */ /* 0x000fc80007f3e0ff */
[----:B------:R-:W-:-:S09]  /*01c0*/  IADD3.X R6, PT, PT, RZ, R3, RZ, P1, !PT ;  /* 0x00000003ff067210 */ /* 0x000fd20000ffe4ff */
.L_x_2:
[----:B------:R-:W0:Y:S01]  /*01d0*/  LDC.64 R28, c[0x0][0x388] ;  /* 0x0000e200ff1c7b82 */ /* 0x000e220000000a00 */
[----:B------:R-:W-:Y:S02]  /*01e0*/  MOV R2, R5 ;  /* 0x0000000500027202 */ /* 0x000fe40000000f00 */
[----:B------:R-:W-:-:S05]  /*01f0*/  MOV R3, R6 ;  /* 0x0000000600037202 */ /* 0x000fca0000000f00 */
[----:B------:R-:W2:Y:S01]  /*0200*/  LDG.E R13, desc[UR4][R2.64+-0x10] ;  /* 0xfffff004020d7981 */ /* 0x000ea2000c1e1900 */
[----:B------:R-:W1:Y:S03]  /*0210*/  LDC R23, c[0x0][0x39c] ;  /* 0x0000e700ff177b82 */ /* 0x000e660000000800 */
[----:B------:R-:W3:Y:S04]  /*0220*/  LDG.E R22, desc[UR4][R2.64+-0xc] ;  /* 0xfffff40402167981 */ /* 0x000ee8000c1e1900 */
[----:B------:R-:W4:Y:S01]  /*0230*/  LDG.E R27, desc[UR4][R2.64+-0x8] ;  /* 0xfffff804021b7981 */ /* 0x000f22000c1e1900 */
[----:B0-----:R-:W-:-:S05]  /*0240*/  IMAD.WIDE R28, R21, 0x4, R28 ;  /* 0x00000004151c7825 */ /* 0x001fca00078e021c */
[----:B------:R-:W2:Y:S01]  /*0250*/  LDG.E R12, desc[UR4][R28.64] ;  /* 0x000000041c0c7981 */ /* 0x000ea2000c1e1900 */
[----:B-1----:R-:W-:-:S05]  /*0260*/  IMAD.WIDE R14, R23, 0x4, R28 ;  /* 0x00000004170e7825 */ /* 0x002fca00078e021c */
[----:B------:R0:W3:Y:S01]  /*0270*/  LDG.E R25, desc[UR4][R14.64] ;  /* 0x000000040e197981 */ /* 0x0000e2000c1e1900 */
[----:B------:R-:W-:-:S03]  /*0280*/  IMAD.WIDE R10, R23, 0x4, R14 ;  /* 0x00000004170a7825 */ /* 0x000fc600078e020e */
[----:B------:R-:W5:Y:S01]  /*0290*/  LDG.E R28, desc[UR4][R2.64+-0x4] ;  /* 0xfffffc04021c7981 */ /* 0x000f62000c1e1900 */
[----:B------:R-:W-:-:S03]  /*02a0*/  IMAD.WIDE R8, R23, 0x4, R10 ;  /* 0x0000000417087825 */ /* 0x000fc600078e020a */
[----:B------:R-:W4:Y:S01]  /*02b0*/  LDG.E R10, desc[UR4][R10.64] ;  /* 0x000000040a0a7981 */ /* 0x000f22000c1e1900 */
[----:B------:R-:W-:-:S03]  /*02c0*/  IMAD.WIDE R4, R23, 0x4, R8 ;  /* 0x0000000417047825 */ /* 0x000fc600078e0208 */
[----:B------:R-:W5:Y:S01]  /*02d0*/  LDG.E R9, desc[UR4][R8.64] ;  /* 0x0000000408097981 */ /* 0x000f62000c1e1900 */
[----:B------:R-:W-:-:S03]  /*02e0*/  IMAD.WIDE R6, R23, 0x4, R4 ;  /* 0x0000000417067825 */ /* 0x000fc600078e0204 */
[----:B------:R-:W5:Y:S04]  /*02f0*/  LDG.E R11, desc[UR4][R2.64+0x4] ;  /* 0x00000404020b7981 */ /* 0x000f68000c1e1900 */
[----:B------:R-:W5:Y:S04]  /*0300*/  LDG.E R4, desc[UR4][R4.64] ;  /* 0x0000000404047981 */ /* 0x000f68000c1e1900 */
[----:B------:R-:W5:Y:S04]  /*0310*/  LDG.E R8, desc[UR4][R2.64+0xc] ;  /* 0x00000c0402087981 */ /* 0x000f68000c1e1900 */
[----:B------:R-:W5:Y:S01]  /*0320*/  LDG.E R5, desc[UR4][R2.64] ;  /* 0x0000000402057981 */ /* 0x000f62000c1e1900 */
[----:B--2---:R-:W-:-:S02]  /*0330*/  IMAD R26, R13, R12, R26 ;  /* 0x0000000c0d1a7224 */ /* 0x004fc400078e021a */
[C---:B------:R-:W-:Y:S02]  /*0340*/  IMAD.WIDE R12, R23.reuse, 0x4, R6 ;  /* 0x00000004170c7825 */ /* 0x040fe400078e0206 */
[----:B------:R-:W2:Y:S02]  /*0350*/  LDG.E R6, desc[UR4][R6.64] ;  /* 0x0000000406067981 */ /* 0x000ea4000c1e1900 */
[----:B0-----:R-:W-:Y:S02]  /*0360*/  IMAD.WIDE R14, R23, 0x4, R12 ;  /* 0x00000004170e7825 */ /* 0x001fe400078e020c */
[----:B------:R-:W2:Y:S04]  /*0370*/  LDG.E R29, desc[UR4][R12.64] ;  /* 0x000000040c1d7981 */ /* 0x000ea8000c1e1900 */
[----:B------:R-:W2:Y:S04]  /*0380*/  LDG.E R15, desc[UR4][R14.64] ;  /* 0x000000040e0f7981 */ /* 0x000ea8000c1e1900 */
[----:B------:R-:W2:Y:S01]  /*0390*/  LDG.E R12, desc[UR4][R2.64+0x8] ;  /* 0x00000804020c7981 */ /* 0x000ea2000c1e1900 */
[----:B---3--:R-:W-:Y:S01]  /*03a0*/  IMAD R22, R22, R25, R26 ;  /* 0x0000001916167224 */ /* 0x008fe200078e021a */
[----:B------:R-:W-:-:S03]  /*03b0*/  IADD3 R18, PT, PT, R18, 0x8, RZ ;  /* 0x0000000812127810 */ /* 0x000fc60007ffe0ff */
[----:B----4-:R-:W-:Y:S01]  /*03c0*/  IMAD R10, R27, R10, R22 ;  /* 0x0000000a1b0a7224 */ /* 0x010fe200078e0216 */
[----:B------:R-:W-:-:S03]  /*03d0*/  ISETP.NE.AND P1, PT, R18, RZ, PT ;  /* 0x000000ff1200720c */ /* 0x000fc60003f25270 */
[----:B-----5:R-:W-:Y:S01]  /*03e0*/  IMAD R9, R28, R9, R10 ;  /* 0x000000091c097224 */ /* 0x020fe200078e020a */
[----:B------:R-:W-:-:S03]  /*03f0*/  LEA R21, R23, R21, 0x3 ;  /* 0x0000001517157211 */ /* 0x000fc600078e18ff */
[----:B------:R-:W-:Y:S01]  /*0400*/  IMAD R4, R5, R4, R9 ;  /* 0x0000000405047224 */ /* 0x000fe200078e0209 */
[----:B------:R-:W-:-:S03]  /*0410*/  IADD3 R5, P2, PT, R2, 0x20, RZ ;  /* 0x0000002002057810 */ /* 0x000fc60007f5e0ff */
[----:B--2---:R-:W-:Y:S01]  /*0420*/  IMAD R4, R11, R6, R4 ;  /* 0x000000060b047224 */ /* 0x004fe200078e0204 */
[----:B------:R-:W-:-:S03]  /*0430*/  IADD3.X R6, PT, PT, RZ, R3, RZ, P2, !PT ;  /* 0x00000003ff067210 */ /* 0x000fc600017fe4ff */
[----:B------:R-:W-:-:S04]  /*0440*/  IMAD R4, R12, R29, R4 ;  /* 0x0000001d0c047224 */ /* 0x000fc800078e0204 */
[----:B------:R-:W-:Y:S01]  /*0450*/  IMAD R26, R8, R15, R4 ;  /* 0x0000000f081a7224 */ /* 0x000fe200078e0204 */
[----:B------:R-:W-:Y:S06]  /*0460*/  @P1 BRA `(.L_x_2) ;  /* 0xfffffffc00581947 */ /* 0x000fec000383ffff */
.L_x_1:
[----:B------:R-:W-:Y:S05]  /*0470*/  @!P0 BRA `(.L_x_0) ;  /* 0x0000000400088947 */ /* 0x000fea0003800000 */
[----:B------:R-:W-:Y:S02]  /*0480*/  ISETP.GE.U32.AND P1, PT, R24, 0x4, PT ;  /* 0x000000041800780c */ /* 0x000fe40003f26070 */
[----:B------:R-:W-:-:S04]  /*0490*/  LOP3.LUT R14, R0, 0x3, RZ, 0xc0, !PT ;  /* 0x00000003000e7812 */ /* 0x000fc800078ec0ff */
[----:B------:R-:W-:-:S07]  /*04a0*/  ISETP.NE.AND P0, PT, R14, RZ, PT ;  /* 0x000000ff0e00720c */ /* 0x000fce0003f05270 */
[----:B------:R-:W-:Y:S06]  /*04b0*/  @!P1 BRA `(.L_x_3) ;  /* 0x0000000000709947 */ /* 0x000fec0003800000 */
[----:B------:R-:W0:Y:S01]  /*04c0*/  LDC R11, c[0x0][0x39c] ;  /* 0x0000e700ff0b7b82 */ /* 0x000e220000000800 */
[----:B------:R-:W1:Y:S01]  /*04d0*/  LDCU.64 UR6, c[0x0][0x380] ;  /* 0x00007000ff0677ac */ /* 0x000e620008000a00 */
[CC--:B------:R-:W-:Y:S02]  /*04e0*/  IADD3 R3, PT, PT, R19.reuse, R20.reuse, RZ ;  /* 0x0000001413037210 */ /* 0x0c0fe40007ffe0ff */
[----:B------:R-:W-:-:S04]  /*04f0*/  IADD3 R8, P1, PT, R19, R20, RZ ;  /* 0x0000001413087210 */ /* 0x000fc80007f3e0ff */
[----:B------:R-:W2:Y:S08]  /*0500*/  LDC.64 R4, c[0x0][0x388] ;  /* 0x0000e200ff047b82 */ /* 0x000eb00000000a00 */
[----:B------:R-:W3:Y:S01]  /*0510*/  LDC.64 R12, c[0x0][0x380] ;  /* 0x0000e000ff0c7b82 */ /* 0x000ee20000000a00 */
[----:B0-----:R-:W-:-:S04]  /*0520*/  IMAD R7, R20, R11, R16 ;  /* 0x0000000b14077224 */ /* 0x001fc800078e0210 */
[----:B--2---:R-:W-:-:S04]  /*0530*/  IMAD.WIDE R4, R7, 0x4, R4 ;  /* 0x0000000407047825 */ /* 0x004fc800078e0204 */
[----:B------:R-:W-:Y:S02]  /*0540*/  IMAD.WIDE R6, R11, 0x4, R4 ;  /* 0x000000040b067825 */ /* 0x000fe400078e0204 */
[----:B------:R-:W2:Y:S02]  /*0550*/  LDG.E R4, desc[UR4][R4.64] ;  /* 0x0000000404047981 */ /* 0x000ea4000c1e1900 */
[----:B---3--:R-:W-:Y:S01]  /*0560*/  IMAD.WIDE.U32 R12, R3, 0x4, R12 ;  /* 0x00000004030c7825 */ /* 0x008fe200078e000c */
[----:B------:R-:W-:Y:S02]  /*0570*/  IADD3.X R3, PT, PT, RZ, RZ, RZ, P1, !PT ;  /* 0x000000ffff037210 */ /* 0x000fe40000ffe4ff */
[----:B-1----:R-:W-:-:S03]  /*0580*/  LEA R2, P1, R8, UR6, 0x2 ;  /* 0x0000000608027c11 */ /* 0x002fc6000f8210ff */
[----:B------:R-:W2:Y:S01]  /*0590*/  LDG.E R13, desc[UR4][R12.64] ;  /* 0x000000040c0d7981 */ /* 0x000ea2000c1e1900 */
[----:B------:R-:W-:Y:S01]  /*05a0*/  LEA.HI.X R3, R8, UR7, R3, 0x2, P1 ;  /* 0x0000000708037c11 */ /* 0x000fe200088f1403 */
[C---:B------:R-:W-:Y:S02]  /*05b0*/  IMAD.WIDE R8, R11.reuse, 0x4, R6 ;  /* 0x000000040b087825 */ /* 0x040fe400078e0206 */
[----:B------:R-:W3:Y:S04]  /*05c0*/  LDG.E R6, desc[UR4][R6.64] ;  /* 0x0000000406067981 */ /* 0x000ee8000c1e1900 */
[----:B------:R-:W3:Y:S01]  /*05d0*/  LDG.E R15, desc[UR4][R2.64+0x4] ;  /* 0x00000404020f7981 */ /* 0x000ee2000c1e1900 */
[----:B------:R-:W-:-:S03]  /*05e0*/  IMAD.WIDE R10, R11, 0x4, R8 ;  /* 0x000000040b0a7825 */ /* 0x000fc600078e0208 */
[----:B------:R-:W4:Y:S04]  /*05f0*/  LDG.E R21, desc[UR4][R8.64] ;  /* 0x0000000408157981 */ /* 0x000f28000c1e1900 */
[----:B------:R-:W4:Y:S04]  /*0600*/  LDG.E R18, desc[UR4][R2.64+0x8] ;  /* 0x0000080402127981 */ /* 0x000f28000c1e1900 */
[----:B------:R-:W5:Y:S04]  /*0610*/  LDG.E R22, desc[UR4][R2.64+0xc] ;  /* 0x00000c0402167981 */ /* 0x000f68000c1e1900 */
[----:B------:R-:W5:Y:S01]  /*0620*/  LDG.E R10, desc[UR4][R10.64] ;  /* 0x000000040a0a7981 */ /* 0x000f62000c1e1900 */
[----:B------:R-:W-:Y:S01]  /*0630*/  IADD3 R20, PT, PT, R20, 0x4, RZ ;  /* 0x0000000414147810 */ /* 0x000fe20007ffe0ff */
[----:B--2---:R-:W-:-:S04]  /*0640*/  IMAD R26, R13, R4, R26 ;  /* 0x000000040d1a7224 */ /* 0x004fc800078e021a */
[----:B---3--:R-:W-:-:S04]  /*0650*/  IMAD R15, R15, R6, R26 ;  /* 0x000000060f0f7224 */ /* 0x008fc800078e021a */
[----:B----4-:R-:W-:-:S04]  /*0660*/  IMAD R15, R18, R21, R15 ;  /* 0x00000015120f7224 */ /* 0x010fc800078e020f */
[----:B-----5:R-:W-:-:S07]  /*0670*/  IMAD R26, R22, R10, R15 ;  /* 0x0000000a161a7224 */ /* 0x020fce00078e020f */
.L_x_3:
[----:B------:R-:W-:Y:S05]  /*0680*/  @!P0 BRA `(.L_x_0) ;  /* 0x0000000000848947 */ /* 0x000fea0003800000 */
[----:B------:R-:W-:Y:S01]  /*0690*/  ISETP.NE.AND P1, PT, R14, 0x1, PT ;  /* 0x000000010e00780c */ /* 0x000fe20003f25270 */
[----:B------:R-:W0:Y:S01]  /*06a0*/  LDC.64 R8, c[0x0][0x388] ;  /* 0x0000e200ff087b82 */ /* 0x000e220000000a00 */
[----:B------:R-:W-:-:S04]  /*06b0*/  LOP3.LUT R0, R0, 0x1, RZ, 0xc0, !PT ;  /* 0x0000000100007812 */ /* 0x000fc800078ec0ff */
[----:B------:R-:W-:-:S03]  /*06c0*/  ISETP.NE.U32.AND P0, PT, R0, 0x1, PT ;  /* 0x000000010000780c */ /* 0x000fc60003f05070 */
[----:B------:R-:W1:Y:S04]  /*06d0*/  LDC.64 R10, c[0x0][0x380] ;  /* 0x0000e000ff0a7b82 */ /* 0x000e680000000a00 */
[CC--:B------:R-:W-:Y:S02]  /*06e0*/  @P1 IADD3 R21, PT, PT, R19.reuse, R20.reuse, RZ ;  /* 0x0000001413151210 */ /* 0x0c0fe40007ffe0ff */
[----:B------:R-:W-:Y:S02]  /*06f0*/  @P1 IADD3 R0, P2, PT, R19, R20, RZ ;  /* 0x0000001413001210 */ /* 0x000fe40007f5e0ff */
[----:B------:R-:W2:Y:S02]  /*0700*/  @P1 LDC R15, c[0x0][0x39c] ;  /* 0x0000e700ff0f1b82 */ /* 0x000ea40000000800 */
[----:B------:R-:W-:-:S06]  /*0710*/  @P1 IADD3.X R12, PT, PT, RZ, RZ, RZ, P2, !PT ;  /* 0x000000ffff0c1210 */ /* 0x000fcc00017fe4ff */
[----:B------:R-:W3:Y:S08]  /*0720*/  @P1 LDC.64 R6, c[0x0][0x380] ;  /* 0x0000e000ff061b82 */ /* 0x000ef00000000a00 */
[----:B------:R-:W4:Y:S01]  /*0730*/  @!P0 LDC R13, c[0x0][0x39c] ;  /* 0x0000e700ff0d8b82 */ /* 0x000f220000000800 */
[----:B-1----:R-:W-:-:S06]  /*0740*/  @P1 IMAD.WIDE.U32 R10, R21, 0x4, R10 ;  /* 0x00000004150a1825 */ /* 0x002fcc00078e000a */
[----:B------:R-:W5:Y:S01]  /*0750*/  @P1 LDG.E R11, desc[UR4][R10.64] ;  /* 0x000000040a0b1981 */ /* 0x000f62000c1e1900 */
[----:B------:R-:W1:Y:S01]  /*0760*/  LDC.64 R2, c[0x0][0x380] ;  /* 0x0000e000ff027b82 */ /* 0x000e620000000a00 */
[C---:B--2---:R-:W-:Y:S01]  /*0770*/  @P1 IMAD R23, R20.reuse, R15, R16 ;  /* 0x0000000f14171224 */ /* 0x044fe200078e0210 */
[----:B------:R-:W-:-:S03]  /*0780*/  @P1 IADD3 R20, PT, PT, R20, 0x2, RZ ;  /* 0x0000000214141810 */ /* 0x000fc60007ffe0ff */
[----:B0-----:R-:W-:-:S03]  /*0790*/  @P1 IMAD.WIDE R8, R23, 0x4, R8 ;  /* 0x0000000417081825 */ /* 0x001fc600078e0208 */
[----:B------:R-:W0:Y:S01]  /*07a0*/  LDC.64 R4, c[0x0][0x388] ;  /* 0x0000e200ff047b82 */ /* 0x000e220000000a00 */
[C---:B---3--:R-:W-:Y:S02]  /*07b0*/  @P1 LEA R6, P2, R0.reuse, R6, 0x2 ;  /* 0x0000000600061211 */ /* 0x048fe400078410ff */
[----:B------:R-:W-:Y:S01]  /*07c0*/  @!P0 IADD3 R19, PT, PT, R19, R20, RZ ;  /* 0x0000001413138210 */ /* 0x000fe20007ffe0ff */
[----:B------:R-:W-:Y:S01]  /*07d0*/  @P1 IMAD.WIDE R14, R15, 0x4, R8 ;  /* 0x000000040f0e1825 */ /* 0x000fe200078e0208 */
[----:B------:R-:W-:Y:S02]  /*07e0*/  @P1 LEA.HI.X R7, R0, R7, R12, 0x2, P2 ;  /* 0x0000000700071211 */ /* 0x000fe400010f140c */
[----:B------:R-:W5:Y:S01]  /*07f0*/  @P1 LDG.E R0, desc[UR4][R8.64] ;  /* 0x0000000408001981 */ /* 0x000f62000c1e1900 */
[----:B----4-:R-:W-:-:S03]  /*0800*/  @!P0 IMAD R13, R20, R13, R16 ;  /* 0x0000000d140d8224 */ /* 0x010fc600078e0210 */
[----:B------:R-:W2:Y:S04]  /*0810*/  @P1 LDG.E R7, desc[UR4][R6.64+0x4] ;  /* 0x0000040406071981 */ /* 0x000ea8000c1e1900 */
[----:B------:R-:W2:Y:S01]  /*0820*/  @P1 LDG.E R14, desc[UR4][R14.64] ;  /* 0x000000040e0e1981 */ /* 0x000ea2000c1e1900 */
[----:B-1----:R-:W-:-:S06]  /*0830*/  @!P0 IMAD.WIDE.U32 R2, R19, 0x4, R2 ;  /* 0x0000000413028825 */ /* 0x002fcc00078e0002 */
[----:B------:R-:W3:Y:S01]  /*0840*/  @!P0 LDG.E R3, desc[UR4][R2.64] ;  /* 0x0000000402038981 */ /* 0x000ee2000c1e1900 */
[----:B0-----:R-:W-:-:S06]  /*0850*/  @!P0 IMAD.WIDE R4, R13, 0x4, R4 ;  /* 0x000000040d048825 */ /* 0x001fcc00078e0204 */
[----:B------:R-:W3:Y:S01]  /*0860*/  @!P0 LDG.E R4, desc[UR4][R4.64] ;  /* 0x0000000404048981 */ /* 0x000ee2000c1e1900 */
[----:B-----5:R-:W-:-:S04]  /*0870*/  @P1 IMAD R0, R11, R0, R26 ;  /* 0x000000000b001224 */ /* 0x020fc800078e021a */
[----:B--2---:R-:W-:-:S04]  /*0880*/  @P1 IMAD R26, R7, R14, R0 ;  /* 0x0000000e071a1224 */ /* 0x004fc800078e0200 */
[----:B---3--:R-:W-:-:S07]  /*0890*/  @!P0 IMAD R26, R3, R4, R26 ;  /* 0x00000004031a8224 */ /* 0x008fce00078e021a */
.L_x_0:
[----:B------:R-:W0:Y:S01]  /*08a0*/  LDC.64 R2, c[0x0][0x390] ;  /* 0x0000e400ff027b82 */ /* 0x000e220000000a00 */
[----:B------:R-:W1:Y:S02]  /*08b0*/  LDCU UR6, c[0x0][0x39c] ;  /* 0x00007380ff0677ac */ /* 0x000e640008000800 */
[----:B-1----:R-:W-:-:S04]  /*08c0*/  IMAD R17, R17, UR6, R16 ;  /* 0x0000000611117c24 */ /* 0x002fc8000f8e0210 */
[----:B0-----:R-:W-:-:S05]  /*08d0*/  IMAD.WIDE R2, R17, 0x4, R2 ;  /* 0x0000000411027825 */ /* 0x001fca00078e0202 */
[----:B------:R-:W-:Y:S01]  /*08e0*/  STG.E desc[UR4][R2.64], R26 ;  /* 0x0000001a02007986 */ /* 0x000fe2000c101904 */
[----:B------:R-:W-:Y:S05]  /*08f0*/  EXIT ;  /* 0x000000000000794d */ /* 0x000fea0003800000 */
.L_x_4:
[----:B------:R-:W-:-:S00]  /*0900*/  BRA `(.L_x_4) ;  /* 0xfffffffc00fc7947 */ /* 0x000fc0000383ffff */
[----:B------:R-:W-:-:S00]  /*0910*/  NOP ;  /* 0x0000000000007918 */ /* 0x000fc00000000000 */
        /* <DEDUP_REMOVED lines=14> */
.L_x_5:


//--------------------- .nv.shared.reserved.0     --------------------------
	.section	.nv.shared.reserved.0,"aw",@nobits
	.weak		__nv_reservedSMEM_offset_0_alias
	.size		__nv_reservedSMEM_offset_0_alias, 0, 64
	.other		__nv_reservedSMEM_offset_0_alias,@"STO_CUDA_RESERVED_SHARED STV_DEFAULT"
__nv_reservedSMEM_offset_0_alias:
	.zero		0
	.zero		64


//--------------------- .nv.constant0._Z6matmulPiS_S_ii --------------------------
	.section	.nv.constant0._Z6matmulPiS_S_ii,"a",@progbits
	.sectionflags	@""
	.align	4
.nv.constant0._Z6matmulPiS_S_ii:
	.zero		928


//--------------------- SYMBOLS --------------------------

	.type		.nv.reservedSmem.offset0,@object
	.size		.nv.reservedSmem.offset0,0x4
